//
// Generated by NVIDIA NVVM Compiler
//
// Compiler Build ID: CL-36424714
// Cuda compilation tools, release 13.0, V13.0.88
// Based on NVVM 20.0.0
//

.version 9.0
.target sm_100
.address_size 64

	// .globl	default_function_kernel
// _ZZ25default_function_kernel_2E11ph_5_shared has been demoted

.visible .entry default_function_kernel(
	.param .u64 .ptr .align 1 default_function_kernel_param_0,
	.param .u64 .ptr .align 1 default_function_kernel_param_1
)
.maxntid 32
{
	.reg .b32 	%r<5>;
	.reg .b32 	%f<3>;
	.reg .b64 	%rd<8>;

	ld.param.u64 	%rd1, [default_function_kernel_param_0];
	ld.param.u64 	%rd2, [default_function_kernel_param_1];
	cvta.to.global.u64 	%rd3, %rd1;
	cvta.to.global.u64 	%rd4, %rd2;
	mov.u32 	%r1, %ctaid.x;
	shl.b32 	%r2, %r1, 5;
	mov.u32 	%r3, %tid.x;
	or.b32  	%r4, %r2, %r3;
	mul.wide.u32 	%rd5, %r4, 4;
	add.s64 	%rd6, %rd4, %rd5;
	ld.global.nc.f32 	%f1, [%rd6];
	cvt.rpi.f32.f32 	%f2, %f1;
	add.s64 	%rd7, %rd3, %rd5;
	st.global.f32 	[%rd7], %f2;
	ret;

}
	// .globl	default_function_kernel_1
.visible .entry default_function_kernel_1(
	.param .u64 .ptr .align 1 default_function_kernel_1_param_0,
	.param .u64 .ptr .align 1 default_function_kernel_1_param_1
)
.maxntid 32
{
	.reg .pred 	%p<4>;
	.reg .b32 	%r<5>;
	.reg .b32 	%f<27>;
	.reg .b64 	%rd<8>;

	ld.param.u64 	%rd1, [default_function_kernel_1_param_0];
	ld.param.u64 	%rd2, [default_function_kernel_1_param_1];
	cvta.to.global.u64 	%rd3, %rd1;
	cvta.to.global.u64 	%rd4, %rd2;
	mov.u32 	%r1, %ctaid.x;
	shl.b32 	%r2, %r1, 5;
	mov.u32 	%r3, %tid.x;
	or.b32  	%r4, %r2, %r3;
	mul.wide.u32 	%rd5, %r4, 4;
	add.s64 	%rd6, %rd4, %rd5;
	ld.global.nc.f32 	%f1, [%rd6];
	abs.f32 	%f2, %f1;
	fma.rn.f32 	%f3, %f2, 0fBF000000, 0f3F000000;
	rsqrt.approx.ftz.f32 	%f4, %f3;
	mul.f32 	%f5, %f4, %f3;
	mul.f32 	%f6, %f4, 0fBF000000;
	fma.rn.f32 	%f7, %f5, %f6, 0f3F000000;
	fma.rn.f32 	%f8, %f5, %f7, %f5;
	setp.eq.f32 	%p1, %f2, 0f3F800000;
	selp.f32 	%f9, 0f00000000, %f8, %p1;
	setp.gt.f32 	%p2, %f2, 0f3F0F5C29;
	selp.f32 	%f10, %f9, %f2, %p2;
	copysign.f32 	%f11, %f1, %f10;
	mul.f32 	%f12, %f11, %f11;
	fma.rn.f32 	%f13, %f12, 0f3D10ECEF, 0f3C8B1ABB;
	fma.rn.f32 	%f14, %f13, %f12, 0f3CFC028C;
	fma.rn.f32 	%f15, %f14, %f12, 0f3D372139;
	fma.rn.f32 	%f16, %f15, %f12, 0f3D9993DB;
	fma.rn.f32 	%f17, %f16, %f12, 0f3E2AAAC6;
	mul.f32 	%f18, %f12, %f17;
	fma.rn.f32 	%f19, %f18, %f11, %f11;
	neg.f32 	%f20, %f19;
	selp.f32 	%f21, %f19, %f20, %p2;
	fma.rn.f32 	%f22, 0f3F6EE581, 0f3FD774EB, %f21;
	setp.gt.f32 	%p3, %f1, 0f3F0F5C29;
	selp.f32 	%f23, %f19, %f22, %p3;
	add.f32 	%f24, %f23, %f23;
	selp.f32 	%f25, %f24, %f23, %p2;
	sin.approx.f32 	%f26, %f25;
	add.s64 	%rd7, %rd3, %rd5;
	st.global.f32 	[%rd7], %f26;
	ret;

}
	// .globl	default_function_kernel_2
.visible .entry default_function_kernel_2(
	.param .u64 .ptr .align 1 default_function_kernel_2_param_0,
	.param .u64 .ptr .align 1 default_function_kernel_2_param_1,
	.param .u64 .ptr .align 1 default_function_kernel_2_param_2
)
.maxntid 10
{
	.reg .pred 	%p<3>;
	.reg .b32 	%r<25>;
	.reg .b32 	%f<33>;
	.reg .b64 	%rd<13>;
	// demoted variable
	.shared .align 4 .b8 _ZZ25default_function_kernel_2E11ph_5_shared[320];
	ld.param.u64 	%rd1, [default_function_kernel_2_param_0];
	ld.param.u64 	%rd2, [default_function_kernel_2_param_1];
	ld.param.u64 	%rd3, [default_function_kernel_2_param_2];
	mov.u32 	%r1, %ctaid.x;
	mul.hi.u32 	%r2, %r1, 1717986919;
	shr.u32 	%r3, %r2, 1;
	mul.lo.s32 	%r4, %r3, 80;
	mov.u32 	%r5, %tid.x;
	or.b32  	%r6, %r4, %r5;
	cvta.to.global.u64 	%rd4, %rd3;
	mul.wide.u32 	%rd5, %r6, 4;
	add.s64 	%rd6, %rd4, %rd5;
	ld.global.nc.f32 	%f1, [%rd6];
	shl.b32 	%r7, %r5, 2;
	mov.u32 	%r8, _ZZ25default_function_kernel_2E11ph_5_shared;
	add.s32 	%r9, %r8, %r7;
	st.shared.f32 	[%r9], %f1;
	ld.global.nc.f32 	%f2, [%rd6+40];
	st.shared.f32 	[%r9+40], %f2;
	ld.global.nc.f32 	%f3, [%rd6+80];
	st.shared.f32 	[%r9+80], %f3;
	ld.global.nc.f32 	%f4, [%rd6+120];
	st.shared.f32 	[%r9+120], %f4;
	ld.global.nc.f32 	%f5, [%rd6+160];
	st.shared.f32 	[%r9+160], %f5;
	ld.global.nc.f32 	%f6, [%rd6+200];
	st.shared.f32 	[%r9+200], %f6;
	ld.global.nc.f32 	%f7, [%rd6+240];
	st.shared.f32 	[%r9+240], %f7;
	ld.global.nc.f32 	%f8, [%rd6+280];
	st.shared.f32 	[%r9+280], %f8;
	bar.sync 	0;
	setp.gt.u32 	%p1, %r5, 4;
	selp.b32 	%r10, 20, 0, %p1;
	add.s32 	%r11, %r4, %r10;
	mul.lo.s32 	%r12, %r3, 5;
	sub.s32 	%r13, %r1, %r12;
	shl.b32 	%r14, %r13, 2;
	add.s32 	%r15, %r11, %r14;
	add.s32 	%r16, %r5, -5;
	setp.lt.u32 	%p2, %r5, 5;
	selp.b32 	%r17, %r5, %r16, %p2;
	add.s32 	%r18, %r17, %r10;
	cvta.to.global.u64 	%rd7, %rd2;
	mul.wide.u32 	%rd8, %r15, 4;
	add.s64 	%rd9, %rd7, %rd8;
	ld.global.nc.f32 	%f9, [%rd9];
	shl.b32 	%r19, %r18, 2;
	add.s32 	%r20, %r8, %r19;
	ld.shared.f32 	%f10, [%r20];
	fma.rn.f32 	%f11, %f9, %f10, 0f00000000;
	ld.global.nc.f32 	%f12, [%rd9+160];
	ld.shared.f32 	%f13, [%r20+160];
	fma.rn.f32 	%f14, %f12, %f13, 0f00000000;
	ld.global.nc.f32 	%f15, [%rd9+4];
	ld.shared.f32 	%f16, [%r20+20];
	fma.rn.f32 	%f17, %f15, %f16, %f11;
	ld.global.nc.f32 	%f18, [%rd9+164];
	ld.shared.f32 	%f19, [%r20+180];
	fma.rn.f32 	%f20, %f18, %f19, %f14;
	ld.global.nc.f32 	%f21, [%rd9+8];
	ld.shared.f32 	%f22, [%r20+40];
	fma.rn.f32 	%f23, %f21, %f22, %f17;
	ld.global.nc.f32 	%f24, [%rd9+168];
	ld.shared.f32 	%f25, [%r20+200];
	fma.rn.f32 	%f26, %f24, %f25, %f20;
	ld.global.nc.f32 	%f27, [%rd9+12];
	ld.shared.f32 	%f28, [%r20+60];
	fma.rn.f32 	%f29, %f27, %f28, %f23;
	ld.global.nc.f32 	%f30, [%rd9+172];
	ld.shared.f32 	%f31, [%r20+220];
	fma.rn.f32 	%f32, %f30, %f31, %f26;
	cvta.to.global.u64 	%rd10, %rd1;
	selp.b32 	%r21, 25, 0, %p1;
	mad.lo.s32 	%r22, %r3, 100, %r21;
	mad.lo.s32 	%r23, %r13, 5, %r22;
	add.s32 	%r24, %r23, %r17;
	mul.wide.u32 	%rd11, %r24, 4;
	add.s64 	%rd12, %rd10, %rd11;
	st.global.f32 	[%rd12], %f29;
	st.global.f32 	[%rd12+200], %f32;
	ret;

}


// ===== COMPILED SASS (sm_100) =====

	.target	sm_100

	.elftype	@"ET_EXEC"


//--------------------- .note.nv.tkinfo           --------------------------
	.section	.note.nv.tkinfo,"",@"SHT_NOTE"
	.sectionflags	@"SHF_NOTE_NV_TKINFO"
	.tkinfo
        /*0018*/ 	.word	0x00000002
        /*0030*/ 	.string	""
        /*0030*/ 	.string	"ptxas"
        /*0030*/ 	.string	"Cuda compilation tools, release 13.0, V13.0.88"
        /*0030*/ 	.string	"Build cuda_13.0.r13.0/compiler.36424714_0"
        /*0030*/ 	.string	"-arch sm_100 -m 64 "



//--------------------- .note.nv.cuinfo           --------------------------
	.section	.note.nv.cuinfo,"",@"SHT_NOTE"
	.sectionflags	@"SHF_NOTE_NV_CUINFO"
        /*0018*/ 	.short	0x0002
        /*001a*/ 	.short	0x0064
        /*001c*/ 	.short	0x0082
	.zero		2


//--------------------- .nv.info                  --------------------------
	.section	.nv.info,"",@"SHT_CUDA_INFO"
	.align	4


	//----- nvinfo : EIATTR_REGCOUNT
	.align		4
        /*0000*/ 	.byte	0x04, 0x2f
        /*0002*/ 	.short	(.L_1 - .L_0)
	.align		4
.L_0:
        /*0004*/ 	.word	index@(default_function_kernel)
        /*0008*/ 	.word	0x0000000c


	//----- nvinfo : EIATTR_FRAME_SIZE
	.align		4
.L_1:
        /*000c*/ 	.byte	0x04, 0x11
        /*000e*/ 	.short	(.L_3 - .L_2)
	.align		4
.L_2:
        /*0010*/ 	.word	index@(default_function_kernel)
        /*0014*/ 	.word	0x00000000


	//----- nvinfo : EIATTR_REGCOUNT
	.align		4
.L_3:
        /*0018*/ 	.byte	0x04, 0x2f
        /*001a*/ 	.short	(.L_5 - .L_4)
	.align		4
.L_4:
        /*001c*/ 	.word	index@(default_function_kernel_1)
        /*0020*/ 	.word	0x0000000a


	//----- nvinfo : EIATTR_FRAME_SIZE
	.align		4
.L_5:
        /*0024*/ 	.byte	0x04, 0x11
        /*0026*/ 	.short	(.L_7 - .L_6)
	.align		4
.L_6:
        /*0028*/ 	.word	index@(default_function_kernel_1)
        /*002c*/ 	.word	0x00000000


	//----- nvinfo : EIATTR_REGCOUNT
	.align		4
.L_7:
        /*0030*/ 	.byte	0x04, 0x2f
        /*0032*/ 	.short	(.L_9 - .L_8)
	.align		4
.L_8:
        /*0034*/ 	.word	index@(default_function_kernel_2)
        /*0038*/ 	.word	0x00000020


	//----- nvinfo : EIATTR_FRAME_SIZE
	.align		4
.L_9:
        /*003c*/ 	.byte	0x04, 0x11
        /*003e*/ 	.short	(.L_11 - .L_10)
	.align		4
.L_10:
        /*0040*/ 	.word	index@(default_function_kernel_2)
        /*0044*/ 	.word	0x00000000


	//----- nvinfo : EIATTR_MIN_STACK_SIZE
	.align		4
.L_11:
        /*0048*/ 	.byte	0x04, 0x12
        /*004a*/ 	.short	(.L_13 - .L_12)
	.align		4
.L_12:
        /*004c*/ 	.word	index@(default_function_kernel_2)
        /*0050*/ 	.word	0x00000000


	//----- nvinfo : EIATTR_MIN_STACK_SIZE
	.align		4
.L_13:
        /*0054*/ 	.byte	0x04, 0x12
        /*0056*/ 	.short	(.L_15 - .L_14)
	.align		4
.L_14:
        /*0058*/ 	.word	index@(default_function_kernel_1)
        /*005c*/ 	.word	0x00000000


	//----- nvinfo : EIATTR_MIN_STACK_SIZE
	.align		4
.L_15:
        /*0060*/ 	.byte	0x04, 0x12
        /*0062*/ 	.short	(.L_17 - .L_16)
	.align		4
.L_16:
        /*0064*/ 	.word	index@(default_function_kernel)
        /*0068*/ 	.word	0x00000000
.L_17:


//--------------------- .nv.compat                --------------------------
	.section	.nv.compat,"",@"SHT_CUDA_COMPAT_INFO"
	.align	4
        /*0000*/ 	.byte	0x02, 0x09, 0x00, 0x00, 0x02, 0x02, 0x01, 0x00, 0x02, 0x05, 0x05, 0x00, 0x03, 0x07, 0x01, 0x01
        /*0010*/ 	.byte	0x02, 0x03, 0x00, 0x00, 0x02, 0x06, 0x01, 0x00, 0x04, 0x0b, 0x08, 0x00, 0x01, 0x00, 0x00, 0x00
        /*0020*/ 	.byte	0x00, 0x00, 0x00, 0x00


//--------------------- .nv.info.default_function_kernel_2 --------------------------
	.section	.nv.info.default_function_kernel_2,"",@"SHT_CUDA_INFO"
	.sectionflags	@""
	.align	4


	//----- nvinfo : EIATTR_CUDA_API_VERSION
	.align		4
        /*0000*/ 	.byte	0x04, 0x37
        /*0002*/ 	.short	(.L_19 - .L_18)
.L_18:
        /*0004*/ 	.word	0x00000082


	//----- nvinfo : EIATTR_KPARAM_INFO
	.align		4
.L_19:
        /*0008*/ 	.byte	0x04, 0x17
        /*000a*/ 	.short	(.L_21 - .L_20)
.L_20:
        /*000c*/ 	.word	0x00000000
        /*0010*/ 	.short	0x0002
        /*0012*/ 	.short	0x0010
        /*0014*/ 	.byte	0x00, 0xf5, 0x21, 0x00


	//----- nvinfo : EIATTR_KPARAM_INFO
	.align		4
.L_21:
        /*0018*/ 	.byte	0x04, 0x17
        /*001a*/ 	.short	(.L_23 - .L_22)
.L_22:
        /*001c*/ 	.word	0x00000000
        /*0020*/ 	.short	0x0001
        /*0022*/ 	.short	0x0008
        /*0024*/ 	.byte	0x00, 0xf5, 0x21, 0x00


	//----- nvinfo : EIATTR_KPARAM_INFO
	.align		4
.L_23:
        /*0028*/ 	.byte	0x04, 0x17
        /*002a*/ 	.short	(.L_25 - .L_24)
.L_24:
        /*002c*/ 	.word	0x00000000
        /*0030*/ 	.short	0x0000
        /*0032*/ 	.short	0x0000
        /*0034*/ 	.byte	0x00, 0xf5, 0x21, 0x00


	//----- nvinfo : EIATTR_SPARSE_MMA_MASK
	.align		4
.L_25:
        /*0038*/ 	.byte	0x03, 0x50
        /*003a*/ 	.short	0x0000


	//----- nvinfo : EIATTR_MAXREG_COUNT
	.align		4
        /*003c*/ 	.byte	0x03, 0x1b
        /*003e*/ 	.short	0x00ff


	//----- nvinfo : EIATTR_NUM_BARRIERS
	.align		4
        /*0040*/ 	.byte	0x02, 0x4c
        /*0042*/ 	.byte	0x01
	.zero		1


	//----- nvinfo : EIATTR_MERCURY_ISA_VERSION
	.align		4
        /*0044*/ 	.byte	0x03, 0x5f
        /*0046*/ 	.short	0x0101


	//----- nvinfo : EIATTR_VRC_CTA_INIT_COUNT
	.align		4
        /*0048*/ 	.byte	0x02, 0x4a
	.zero		1
	.zero		1


	//----- nvinfo : EIATTR_EXIT_INSTR_OFFSETS
	.align		4
        /*004c*/ 	.byte	0x04, 0x1c
        /*004e*/ 	.short	(.L_27 - .L_26)


	//   ....[0]....
.L_26:
        /*0050*/ 	.word	0x000004a0


	//----- nvinfo : EIATTR_MAX_THREADS
	.align		4
.L_27:
        /*0054*/ 	.byte	0x04, 0x05
        /*0056*/ 	.short	(.L_29 - .L_28)
.L_28:
        /*0058*/ 	.word	0x0000000a
        /*005c*/ 	.word	0x00000001
        /*0060*/ 	.word	0x00000001


	//----- nvinfo : EIATTR_CBANK_PARAM_SIZE
	.align		4
.L_29:
        /*0064*/ 	.byte	0x03, 0x19
        /*0066*/ 	.short	0x0018


	//----- nvinfo : EIATTR_PARAM_CBANK
	.align		4
        /*0068*/ 	.byte	0x04, 0x0a
        /*006a*/ 	.short	(.L_31 - .L_30)
	.align		4
.L_30:
        /*006c*/ 	.word	index@(.nv.constant0.default_function_kernel_2)
        /*0070*/ 	.short	0x0380
        /*0072*/ 	.short	0x0018


	//----- nvinfo : EIATTR_SW_WAR
	.align		4
.L_31:
        /*0074*/ 	.byte	0x04, 0x36
        /*0076*/ 	.short	(.L_33 - .L_32)
.L_32:
        /*0078*/ 	.word	0x00000008
.L_33:


//--------------------- .nv.info.default_function_kernel_1 --------------------------
	.section	.nv.info.default_function_kernel_1,"",@"SHT_CUDA_INFO"
	.sectionflags	@""
	.align	4


	//----- nvinfo : EIATTR_CUDA_API_VERSION
	.align		4
        /*0000*/ 	.byte	0x04, 0x37
        /*0002*/ 	.short	(.L_35 - .L_34)
.L_34:
        /*0004*/ 	.word	0x00000082


	//----- nvinfo : EIATTR_KPARAM_INFO
	.align		4
.L_35:
        /*0008*/ 	.byte	0x04, 0x17
        /*000a*/ 	.short	(.L_37 - .L_36)
.L_36:
        /*000c*/ 	.word	0x00000000
        /*0010*/ 	.short	0x0001
        /*0012*/ 	.short	0x0008
        /*0014*/ 	.byte	0x00, 0xf5, 0x21, 0x00


	//----- nvinfo : EIATTR_KPARAM_INFO
	.align		4
.L_37:
        /*0018*/ 	.byte	0x04, 0x17
        /*001a*/ 	.short	(.L_39 - .L_38)
.L_38:
        /*001c*/ 	.word	0x00000000
        /*0020*/ 	.short	0x0000
        /*0022*/ 	.short	0x0000
        /*0024*/ 	.byte	0x00, 0xf5, 0x21, 0x00


	//----- nvinfo : EIATTR_SPARSE_MMA_MASK
	.align		4
.L_39:
        /*0028*/ 	.byte	0x03, 0x50
        /*002a*/ 	.short	0x0000


	//----- nvinfo : EIATTR_MAXREG_COUNT
	.align		4
        /*002c*/ 	.byte	0x03, 0x1b
        /*002e*/ 	.short	0x00ff


	//----- nvinfo : EIATTR_MERCURY_ISA_VERSION
	.align		4
        /*0030*/ 	.byte	0x03, 0x5f
        /*0032*/ 	.short	0x0101


	//----- nvinfo : EIATTR_VRC_CTA_INIT_COUNT
	.align		4
        /*0034*/ 	.byte	0x02, 0x4a
	.zero		1
	.zero		1


	//----- nvinfo : EIATTR_EXIT_INSTR_OFFSETS
	.align		4
        /*0038*/ 	.byte	0x04, 0x1c
        /*003a*/ 	.short	(.L_41 - .L_40)


	//   ....[0]....
.L_40:
        /*003c*/ 	.word	0x00000280


	//----- nvinfo : EIATTR_MAX_THREADS
	.align		4
.L_41:
        /*0040*/ 	.byte	0x04, 0x05
        /*0042*/ 	.short	(.L_43 - .L_42)
.L_42:
        /*0044*/ 	.word	0x00000020
        /*0048*/ 	.word	0x00000001
        /*004c*/ 	.word	0x00000001


	//----- nvinfo : EIATTR_CBANK_PARAM_SIZE
	.align		4
.L_43:
        /*0050*/ 	.byte	0x03, 0x19
        /*0052*/ 	.short	0x0010


	//----- nvinfo : EIATTR_PARAM_CBANK
	.align		4
        /*0054*/ 	.byte	0x04, 0x0a
        /*0056*/ 	.short	(.L_45 - .L_44)
	.align		4
.L_44:
        /*0058*/ 	.word	index@(.nv.constant0.default_function_kernel_1)
        /*005c*/ 	.short	0x0380
        /*005e*/ 	.short	0x0010


	//----- nvinfo : EIATTR_SW_WAR
	.align		4
.L_45:
        /*0060*/ 	.byte	0x04, 0x36
        /*0062*/ 	.short	(.L_47 - .L_46)
.L_46:
        /*0064*/ 	.word	0x00000008
.L_47:


//--------------------- .nv.info.default_function_kernel --------------------------
	.section	.nv.info.default_function_kernel,"",@"SHT_CUDA_INFO"
	.sectionflags	@""
	.align	4


	//----- nvinfo : EIATTR_CUDA_API_VERSION
	.align		4
        /*0000*/ 	.byte	0x04, 0x37
        /*0002*/ 	.short	(.L_49 - .L_48)
.L_48:
        /*0004*/ 	.word	0x00000082


	//----- nvinfo : EIATTR_KPARAM_INFO
	.align		4
.L_49:
        /*0008*/ 	.byte	0x04, 0x17
        /*000a*/ 	.short	(.L_51 - .L_50)
.L_50:
        /*000c*/ 	.word	0x00000000
        /*0010*/ 	.short	0x0001
        /*0012*/ 	.short	0x0008
        /*0014*/ 	.byte	0x00, 0xf5, 0x21, 0x00


	//----- nvinfo : EIATTR_KPARAM_INFO
	.align		4
.L_51:
        /*0018*/ 	.byte	0x04, 0x17
        /*001a*/ 	.short	(.L_53 - .L_52)
.L_52:
        /*001c*/ 	.word	0x00000000
        /*0020*/ 	.short	0x0000
        /*0022*/ 	.short	0x0000
        /*0024*/ 	.byte	0x00, 0xf5, 0x21, 0x00


	//----- nvinfo : EIATTR_SPARSE_MMA_MASK
	.align		4
.L_53:
        /*0028*/ 	.byte	0x03, 0x50
        /*002a*/ 	.short	0x0000


	//----- nvinfo : EIATTR_MAXREG_COUNT
	.align		4
        /*002c*/ 	.byte	0x03, 0x1b
        /*002e*/ 	.short	0x00ff


	//----- nvinfo : EIATTR_MERCURY_ISA_VERSION
	.align		4
        /*0030*/ 	.byte	0x03, 0x5f
        /*0032*/ 	.short	0x0101


	//----- nvinfo : EIATTR_VRC_CTA_INIT_COUNT
	.align		4
        /*0034*/ 	.byte	0x02, 0x4a
	.zero		1
	.zero		1


	//----- nvinfo : EIATTR_EXIT_INSTR_OFFSETS
	.align		4
        /*0038*/ 	.byte	0x04, 0x1c
        /*003a*/ 	.short	(.L_55 - .L_54)


	//   ....[0]....
.L_54:
        /*003c*/ 	.word	0x000000d0


	//----- nvinfo : EIATTR_MAX_THREADS
	.align		4
.L_55:
        /*0040*/ 	.byte	0x04, 0x05
        /*0042*/ 	.short	(.L_57 - .L_56)
.L_56:
        /*0044*/ 	.word	0x00000020
        /*0048*/ 	.word	0x00000001
        /*004c*/ 	.word	0x00000001


	//----- nvinfo : EIATTR_CBANK_PARAM_SIZE
	.align		4
.L_57:
        /*0050*/ 	.byte	0x03, 0x19
        /*0052*/ 	.short	0x0010


	//----- nvinfo : EIATTR_PARAM_CBANK
	.align		4
        /*0054*/ 	.byte	0x04, 0x0a
        /*0056*/ 	.short	(.L_59 - .L_58)
	.align		4
.L_58:
        /*0058*/ 	.word	index@(.nv.constant0.default_function_kernel)
        /*005c*/ 	.short	0x0380
        /*005e*/ 	.short	0x0010


	//----- nvinfo : EIATTR_SW_WAR
	.align		4
.L_59:
        /*0060*/ 	.byte	0x04, 0x36
        /*0062*/ 	.short	(.L_61 - .L_60)
.L_60:
        /*0064*/ 	.word	0x00000008
.L_61:


//--------------------- .nv.callgraph             --------------------------
	.section	.nv.callgraph,"",@"SHT_CUDA_CALLGRAPH"
	.align	4
	.sectionentsize	8
	.align		4
        /*0000*/ 	.word	0x00000000
	.align		4
        /*0004*/ 	.word	0xffffffff
	.align		4
        /*0008*/ 	.word	0x00000000
	.align		4
        /*000c*/ 	.word	0xfffffffe
	.align		4
        /*0010*/ 	.word	0x00000000
	.align		4
        /*0014*/ 	.word	0xfffffffd
	.align		4
        /*0018*/ 	.word	0x00000000
	.align		4
        /*001c*/ 	.word	0xfffffffc


//--------------------- .text.default_function_kernel_2 --------------------------
	.section	.text.default_function_kernel_2,"ax",@progbits
	.align	128
        .global         default_function_kernel_2
        .type           default_function_kernel_2,@function
        .size           default_function_kernel_2,(.L_x_3 - default_function_kernel_2)
        .other          default_function_kernel_2,@"STO_CUDA_ENTRY STV_DEFAULT"
default_function_kernel_2:
.text.default_function_kernel_2:
[----:B------:R-:W-:Y:S01]  /*0000*/  LDC R1, c[0x0][0x37c] ;  /* 0x0000df00ff017b82 */ /* 0x000fe20000000800 */
[----:B------:R-:W0:Y:S07]  /*0010*/  S2R R2, SR_CTAID.X ;  /* 0x0000000000027919 */ /* 0x000e2e0000002500 */
[----:B------:R-:W1:Y:S01]  /*0020*/  LDC.64 R4, c[0x0][0x390] ;  /* 0x0000e400ff047b82 */ /* 0x000e620000000a00 */
[----:B------:R-:W2:Y:S01]  /*0030*/  LDCU.64 UR6, c[0x0][0x358] ;  /* 0x00006b00ff0677ac */ /* 0x000ea20008000a00 */
[----:B------:R-:W3:Y:S01]  /*0040*/  S2R R29, SR_TID.X ;  /* 0x00000000001d7919 */ /* 0x000ee20000002100 */
[----:B0-----:R-:W-:-:S05]  /*0050*/  IMAD.HI.U32 R0, R2, 0x66666667, RZ ;  /* 0x6666666702007827 */ /* 0x001fca00078e00ff */
[----:B------:R-:W-:-:S05]  /*0060*/  SHF.R.U32.HI R3, RZ, 0x1, R0 ;  /* 0x00000001ff037819 */ /* 0x000fca0000011600 */
[----:B------:R-:W-:-:S05]  /*0070*/  IMAD R0, R3, 0x50, RZ ;  /* 0x0000005003007824 */ /* 0x000fca00078e02ff */
[----:B---3--:R-:W-:-:S05]  /*0080*/  LOP3.LUT R7, R0, R29, RZ, 0xfc, !PT ;  /* 0x0000001d00077212 */ /* 0x008fca00078efcff */
[----:B-1----:R-:W-:Y:S02]  /*0090*/  IMAD.WIDE.U32 R4, R7, 0x4, R4 ;  /* 0x0000000407047825 */ /* 0x002fe400078e0004 */
[----:B------:R-:W0:Y:S03]  /*00a0*/  LDC.64 R6, c[0x0][0x388] ;  /* 0x0000e200ff067b82 */ /* 0x000e260000000a00 */
[----:B--2---:R-:W2:Y:S04]  /*00b0*/  LDG.E.CONSTANT R8, desc[UR6][R4.64] ;  /* 0x0000000604087981 */ /* 0x004ea8000c1e9900 */
[----:B------:R-:W3:Y:S04]  /*00c0*/  LDG.E.CONSTANT R10, desc[UR6][R4.64+0x28] ;  /* 0x00002806040a7981 */ /* 0x000ee8000c1e9900 */
[----:B------:R-:W4:Y:S04]  /*00d0*/  LDG.E.CONSTANT R12, desc[UR6][R4.64+0x50] ;  /* 0x00005006040c7981 */ /* 0x000f28000c1e9900 */
[----:B------:R-:W5:Y:S04]  /*00e0*/  LDG.E.CONSTANT R14, desc[UR6][R4.64+0x78] ;  /* 0x00007806040e7981 */ /* 0x000f68000c1e9900 */
[----:B------:R-:W5:Y:S04]  /*00f0*/  LDG.E.CONSTANT R16, desc[UR6][R4.64+0xa0] ;  /* 0x0000a00604107981 */ /* 0x000f68000c1e9900 */
[----:B------:R-:W5:Y:S04]  /*0100*/  LDG.E.CONSTANT R18, desc[UR6][R4.64+0xc8] ;  /* 0x0000c80604127981 */ /* 0x000f68000c1e9900 */
[----:B------:R-:W5:Y:S04]  /*0110*/  LDG.E.CONSTANT R20, desc[UR6][R4.64+0xf0] ;  /* 0x0000f00604147981 */ /* 0x000f68000c1e9900 */
[----:B------:R1:W5:Y:S01]  /*0120*/  LDG.E.CONSTANT R22, desc[UR6][R4.64+0x118] ;  /* 0x0001180604167981 */ /* 0x000362000c1e9900 */
[----:B------:R-:W-:Y:S01]  /*0130*/  ISETP.GT.U32.AND P0, PT, R29, 0x4, PT ;  /* 0x000000041d00780c */ /* 0x000fe20003f04070 */
[----:B------:R-:W-:-:S03]  /*0140*/  IMAD R13, R3, -0x5, R2 ;  /* 0xfffffffb030d7824 */ /* 0x000fc600078e0202 */
[----:B------:R-:W-:-:S04]  /*0150*/  SEL R11, RZ, 0x14, !P0 ;  /* 0x00000014ff0b7807 */ /* 0x000fc80004000000 */
[----:B------:R-:W-:Y:S01]  /*0160*/  IADD3 R0, PT, PT, R0, R11, RZ ;  /* 0x0000000b00007210 */ /* 0x000fe20007ffe0ff */
[----:B------:R-:W1:Y:S03]  /*0170*/  S2UR UR5, SR_CgaCtaId ;  /* 0x00000000000579c3 */ /* 0x000e660000008800 */
[----:B------:R-:W-:-:S05]  /*0180*/  LEA R9, R13, R0, 0x2 ;  /* 0x000000000d097211 */ /* 0x000fca00078e10ff */
[----:B0-----:R-:W-:Y:S01]  /*0190*/  IMAD.WIDE.U32 R6, R9, 0x4, R6 ;  /* 0x0000000409067825 */ /* 0x001fe200078e0006 */
[----:B------:R-:W-:Y:S01]  /*01a0*/  UMOV UR4, 0x400 ;  /* 0x0000040000047882 */ /* 0x000fe20000000000 */
[----:B------:R-:W-:Y:S01]  /*01b0*/  ISETP.GE.U32.AND P1, PT, R29, 0x5, PT ;  /* 0x000000051d00780c */ /* 0x000fe20003f26070 */
[----:B-1----:R-:W0:Y:S02]  /*01c0*/  LDC.64 R4, c[0x0][0x380] ;  /* 0x0000e000ff047b82 */ /* 0x002e240000000a00 */
[----:B------:R-:W5:Y:S04]  /*01d0*/  LDG.E.CONSTANT R0, desc[UR6][R6.64] ;  /* 0x0000000606007981 */ /* 0x000f68000c1e9900 */
[----:B------:R-:W5:Y:S04]  /*01e0*/  LDG.E.CONSTANT R2, desc[UR6][R6.64+0xa0] ;  /* 0x0000a00606027981 */ /* 0x000f68000c1e9900 */
[----:B------:R-:W5:Y:S04]  /*01f0*/  LDG.E.CONSTANT R17, desc[UR6][R6.64+0x4] ;  /* 0x0000040606117981 */ /* 0x000f68000c1e9900 */
[----:B------:R-:W5:Y:S04]  /*0200*/  LDG.E.CONSTANT R19, desc[UR6][R6.64+0xa4] ;  /* 0x0000a40606137981 */ /* 0x000f68000c1e9900 */
[----:B------:R-:W5:Y:S04]  /*0210*/  LDG.E.CONSTANT R21, desc[UR6][R6.64+0x8] ;  /* 0x0000080606157981 */ /* 0x000f68000c1e9900 */
[----:B------:R-:W5:Y:S04]  /*0220*/  LDG.E.CONSTANT R23, desc[UR6][R6.64+0xa8] ;  /* 0x0000a80606177981 */ /* 0x000f68000c1e9900 */
[----:B------:R-:W5:Y:S04]  /*0230*/  LDG.E.CONSTANT R25, desc[UR6][R6.64+0xc] ;  /* 0x00000c0606197981 */ /* 0x000f68000c1e9900 */
[----:B------:R1:W5:Y:S01]  /*0240*/  LDG.E.CONSTANT R27, desc[UR6][R6.64+0xac] ;  /* 0x0000ac06061b7981 */ /* 0x000362000c1e9900 */
[----:B------:R-:W-:-:S06]  /*0250*/  ULEA UR4, UR5, UR4, 0x18 ;  /* 0x0000000405047291 */ /* 0x000fcc000f8ec0ff */
[C---:B------:R-:W-:Y:S02]  /*0260*/  LEA R9, R29.reuse, UR4, 0x2 ;  /* 0x000000041d097c11 */ /* 0x040fe4000f8e10ff */
[----:B------:R-:W-:-:S04]  /*0270*/  @P1 IADD3 R29, PT, PT, R29, -0x5, RZ ;  /* 0xfffffffb1d1d1810 */ /* 0x000fc80007ffe0ff */
[----:B------:R-:W-:-:S04]  /*0280*/  IADD3 R11, PT, PT, R11, R29, RZ ;  /* 0x0000001d0b0b7210 */ /* 0x000fc80007ffe0ff */
[----:B------:R-:W-:Y:S01]  /*0290*/  LEA R11, R11, UR4, 0x2 ;  /* 0x000000040b0b7c11 */ /* 0x000fe2000f8e10ff */
[----:B--2---:R-:W-:Y:S04]  /*02a0*/  STS [R9], R8 ;  /* 0x0000000809007388 */ /* 0x004fe80000000800 */
[----:B---3--:R-:W-:Y:S04]  /*02b0*/  STS [R9+0x28], R10 ;  /* 0x0000280a09007388 */ /* 0x008fe80000000800 */
[----:B----4-:R-:W-:Y:S04]  /*02c0*/  STS [R9+0x50], R12 ;  /* 0x0000500c09007388 */ /* 0x010fe80000000800 */
[----:B-----5:R-:W-:Y:S04]  /*02d0*/  STS [R9+0x78], R14 ;  /* 0x0000780e09007388 */ /* 0x020fe80000000800 */
[----:B------:R-:W-:Y:S04]  /*02e0*/  STS [R9+0xa0], R16 ;  /* 0x0000a01009007388 */ /* 0x000fe80000000800 */
[----:B------:R2:W-:Y:S04]  /*02f0*/  STS [R9+0xc8], R18 ;  /* 0x0000c81209007388 */ /* 0x0005e80000000800 */
[----:B------:R-:W-:Y:S04]  /*0300*/  STS [R9+0xf0], R20 ;  /* 0x0000f01409007388 */ /* 0x000fe80000000800 */
[----:B------:R-:W-:Y:S01]  /*0310*/  STS [R9+0x118], R22 ;  /* 0x0001181609007388 */ /* 0x000fe20000000800 */
[----:B--2---:R-:W-:Y:S01]  /*0320*/  SEL R18, RZ, 0x19, !P0 ;  /* 0x00000019ff127807 */ /* 0x004fe20004000000 */
[----:B------:R-:W-:Y:S04]  /*0330*/  BAR.SYNC.DEFER_BLOCKING 0x0 ;  /* 0x0000000000007b1d */ /* 0x000fe80000010000 */
[----:B------:R-:W-:-:S04]  /*0340*/  IMAD R18, R3, 0x64, R18 ;  /* 0x0000006403127824 */ /* 0x000fc800078e0212 */
[----:B------:R-:W-:-:S05]  /*0350*/  IMAD R18, R13, 0x5, R18 ;  /* 0x000000050d127824 */ /* 0x000fca00078e0212 */
[----:B------:R-:W-:-:S05]  /*0360*/  IADD3 R3, PT, PT, R29, R18, RZ ;  /* 0x000000121d037210 */ /* 0x000fca0007ffe0ff */
[----:B0-----:R-:W-:Y:S01]  /*0370*/  IMAD.WIDE.U32 R4, R3, 0x4, R4 ;  /* 0x0000000403047825 */ /* 0x001fe200078e0004 */
[----:B-1----:R-:W0:Y:S04]  /*0380*/  LDS R7, [R11] ;  /* 0x000000000b077984 */ /* 0x002e280000000800 */
[----:B------:R-:W1:Y:S04]  /*0390*/  LDS R15, [R11+0xa0] ;  /* 0x0000a0000b0f7984 */ /* 0x000e680000000800 */
[----:B------:R-:W2:Y:S04]  /*03a0*/  LDS R6, [R11+0x14] ;  /* 0x000014000b067984 */ /* 0x000ea80000000800 */
[----:B------:R-:W3:Y:S04]  /*03b0*/  LDS R8, [R11+0xb4] ;  /* 0x0000b4000b087984 */ /* 0x000ee80000000800 */
[----:B------:R-:W4:Y:S04]  /*03c0*/  LDS R10, [R11+0x28] ;  /* 0x000028000b0a7984 */ /* 0x000f280000000800 */
[----:B------:R-:W5:Y:S04]  /*03d0*/  LDS R12, [R11+0xc8] ;  /* 0x0000c8000b0c7984 */ /* 0x000f680000000800 */
[----:B------:R-:W5:Y:S04]  /*03e0*/  LDS R14, [R11+0x3c] ;  /* 0x00003c000b0e7984 */ /* 0x000f680000000800 */
[----:B------:R-:W5:Y:S01]  /*03f0*/  LDS R16, [R11+0xdc] ;  /* 0x0000dc000b107984 */ /* 0x000f620000000800 */
[----:B0-----:R-:W-:Y:S01]  /*0400*/  FFMA R0, R0, R7, RZ ;  /* 0x0000000700007223 */ /* 0x001fe200000000ff */
[----:B-1----:R-:W-:-:S03]  /*0410*/  FFMA R2, R2, R15, RZ ;  /* 0x0000000f02027223 */ /* 0x002fc600000000ff */
[----:B--2---:R-:W-:Y:S01]  /*0420*/  FFMA R0, R17, R6, R0 ;  /* 0x0000000611007223 */ /* 0x004fe20000000000 */
[----:B---3--:R-:W-:-:S03]  /*0430*/  FFMA R2, R19, R8, R2 ;  /* 0x0000000813027223 */ /* 0x008fc60000000002 */
[----:B----4-:R-:W-:Y:S01]  /*0440*/  FFMA R0, R21, R10, R0 ;  /* 0x0000000a15007223 */ /* 0x010fe20000000000 */
[----:B-----5:R-:W-:-:S03]  /*0450*/  FFMA R2, R23, R12, R2 ;  /* 0x0000000c17027223 */ /* 0x020fc60000000002 */
[----:B------:R-:W-:Y:S01]  /*0460*/  FFMA R25, R25, R14, R0 ;  /* 0x0000000e19197223 */ /* 0x000fe20000000000 */
[----:B------:R-:W-:-:S04]  /*0470*/  FFMA R27, R27, R16, R2 ;  /* 0x000000101b1b7223 */ /* 0x000fc80000000002 */
[----:B------:R-:W-:Y:S04]  /*0480*/  STG.E desc[UR6][R4.64], R25 ;  /* 0x0000001904007986 */ /* 0x000fe8000c101906 */
[----:B------:R-:W-:Y:S01]  /*0490*/  STG.E desc[UR6][R4.64+0xc8], R27 ;  /* 0x0000c81b04007986 */ /* 0x000fe2000c101906 */
[----:B------:R-:W-:Y:S05]  /*04a0*/  EXIT ;  /* 0x000000000000794d */ /* 0x000fea0003800000 */
.L_x_0:
[----:B------:R-:W-:-:S00]  /*04b0*/  BRA `(.L_x_0) ;  /* 0xfffffffc00fc7947 */ /* 0x000fc0000383ffff */
[----:B------:R-:W-:-:S00]  /*04c0*/  NOP ;  /* 0x0000000000007918 */ /* 0x000fc00000000000 */
        /* <DEDUP_REMOVED lines=11> */
.L_x_3:


//--------------------- .text.default_function_kernel_1 --------------------------
	.section	.text.default_function_kernel_1,"ax",@progbits
	.align	128
        .global         default_function_kernel_1
        .type           default_function_kernel_1,@function
        .size           default_function_kernel_1,(.L_x_4 - default_function_kernel_1)
        .other          default_function_kernel_1,@"STO_CUDA_ENTRY STV_DEFAULT"
default_function_kernel_1:
.text.default_function_kernel_1:
[----:B------:R-:W-:Y:S01]  /*0000*/  LDC R1, c[0x0][0x37c] ;  /* 0x0000df00ff017b82 */ /* 0x000fe20000000800 */
[----:B------:R-:W0:Y:S07]  /*0010*/  S2R R5, SR_TID.X ;  /* 0x0000000000057919 */ /* 0x000e2e0000002100 */
[----:B------:R-:W1:Y:S01]  /*0020*/  S2UR UR4, SR_CTAID.X ;  /* 0x00000000000479c3 */ /* 0x000e620000002500 */
[----:B------:R-:W2:Y:S07]  /*0030*/  LDCU.64 UR6, c[0x0][0x358] ;  /* 0x00006b00ff0677ac */ /* 0x000eae0008000a00 */
[----:B------:R-:W3:Y:S01]  /*0040*/  LDC.64 R2, c[0x0][0x388] ;  /* 0x0000e200ff027b82 */ /* 0x000ee20000000a00 */
[----:B-1----:R-:W-:-:S06]  /*0050*/  USHF.L.U32 UR4, UR4, 0x5, URZ ;  /* 0x0000000504047899 */ /* 0x002fcc00080006ff */
[----:B0-----:R-:W-:-:S05]  /*0060*/  LOP3.LUT R5, R5, UR4, RZ, 0xfc, !PT ;  /* 0x0000000405057c12 */ /* 0x001fca000f8efcff */
[----:B---3--:R-:W-:-:S06]  /*0070*/  IMAD.WIDE.U32 R2, R5, 0x4, R2 ;  /* 0x0000000405027825 */ /* 0x008fcc00078e0002 */
[----:B--2---:R0:W2:Y:S01]  /*0080*/  LDG.E.CONSTANT R2, desc[UR6][R2.64] ;  /* 0x0000000602027981 */ /* 0x0040a2000c1e9900 */
[----:B------:R-:W-:Y:S01]  /*0090*/  HFMA2 R7, -RZ, RZ, 1.75, 0 ;  /* 0x3f000000ff077431 */ /* 0x000fe200000001ff */
[----:B0-----:R-:W-:-:S04]  /*00a0*/  MOV R3, 0x3d10ecef ;  /* 0x3d10ecef00037802 */ /* 0x001fc80000000f00 */
[C---:B--2---:R-:W-:Y:S01]  /*00b0*/  FFMA R0, |R2|.reuse, -R7, 0.5 ;  /* 0x3f00000002007423 */ /* 0x044fe20000000a07 */
[C---:B------:R-:W-:Y:S02]  /*00c0*/  FSETP.NEU.AND P1, PT, |R2|.reuse, 1, PT ;  /* 0x3f8000000200780b */ /* 0x040fe40003f2d200 */
[----:B------:R-:W-:Y:S01]  /*00d0*/  FSETP.GT.AND P0, PT, |R2|, 0.56000000238418579102, PT ;  /* 0x3f0f5c290200780b */ /* 0x000fe20003f04200 */
[----:B------:R-:W0:Y:S02]  /*00e0*/  MUFU.RSQ R7, R0 ;  /* 0x0000000000077308 */ /* 0x000e240000001400 */
[----:B0-----:R-:W-:Y:S01]  /*00f0*/  FMUL R4, R0, R7 ;  /* 0x0000000700047220 */ /* 0x001fe20000400000 */
[----:B------:R-:W-:-:S04]  /*0100*/  FMUL R7, R7, -0.5 ;  /* 0xbf00000007077820 */ /* 0x000fc80000400000 */
[----:B------:R-:W-:-:S04]  /*0110*/  FFMA R7, R4, R7, 0.5 ;  /* 0x3f00000004077423 */ /* 0x000fc80000000007 */
[----:B------:R-:W-:-:S05]  /*0120*/  FFMA R7, R4, R7, R4 ;  /* 0x0000000704077223 */ /* 0x000fca0000000004 */
[----:B------:R-:W-:Y:S02]  /*0130*/  FSEL R7, R7, RZ, P1 ;  /* 0x000000ff07077208 */ /* 0x000fe40000800000 */
[----:B------:R-:W-:Y:S02]  /*0140*/  FSETP.GT.AND P1, PT, R2, 0.56000000238418579102, PT ;  /* 0x3f0f5c290200780b */ /* 0x000fe40003f24000 */
[----:B------:R-:W-:-:S04]  /*0150*/  FSEL R7, R7, |R2|, P0 ;  /* 0x4000000207077208 */ /* 0x000fc80000000000 */
[----:B------:R-:W-:-:S05]  /*0160*/  LOP3.LUT R7, R7, 0x80000000, R2, 0xb8, !PT ;  /* 0x8000000007077812 */ /* 0x000fca00078eb802 */
[----:B------:R-:W-:-:S04]  /*0170*/  FMUL R0, R7, R7 ;  /* 0x0000000707007220 */ /* 0x000fc80000400000 */
[----:B------:R-:W-:-:S04]  /*0180*/  FFMA R3, R0, R3, 0.016980519518256187439 ;  /* 0x3c8b1abb00037423 */ /* 0x000fc80000000003 */
[----:B------:R-:W-:-:S04]  /*0190*/  FFMA R3, R0, R3, 0.030762933194637298584 ;  /* 0x3cfc028c00037423 */ /* 0x000fc80000000003 */
[----:B------:R-:W-:-:S04]  /*01a0*/  FFMA R3, R0, R3, 0.044709417968988418579 ;  /* 0x3d37213900037423 */ /* 0x000fc80000000003 */
[----:B------:R-:W-:-:S04]  /*01b0*/  FFMA R3, R0, R3, 0.074989043176174163818 ;  /* 0x3d9993db00037423 */ /* 0x000fc80000000003 */
[----:B------:R-:W-:-:S04]  /*01c0*/  FFMA R3, R0, R3, 0.16666707396507263184 ;  /* 0x3e2aaac600037423 */ /* 0x000fc80000000003 */
[----:B------:R-:W-:Y:S02]  /*01d0*/  FMUL R0, R0, R3 ;  /* 0x0000000300007220 */ /* 0x000fe40000400000 */
[----:B------:R-:W0:Y:S02]  /*01e0*/  LDC.64 R2, c[0x0][0x380] ;  /* 0x0000e000ff027b82 */ /* 0x000e240000000a00 */
[----:B------:R-:W-:Y:S01]  /*01f0*/  FFMA R0, R7, R0, R7 ;  /* 0x0000000007007223 */ /* 0x000fe20000000007 */
[----:B------:R-:W-:-:S04]  /*0200*/  HFMA2 R7, -RZ, RZ, 1.9599609375, 20144 ;  /* 0x3fd774ebff077431 */ /* 0x000fc800000001ff */
[----:B------:R-:W-:-:S05]  /*0210*/  FSEL R4, R0, -R0, P0 ;  /* 0x8000000000047208 */ /* 0x000fca0000000000 */
[----:B------:R-:W-:-:S04]  /*0220*/  @!P1 FFMA R0, R7, 0.93318945169448852539, R4 ;  /* 0x3f6ee58107009823 */ /* 0x000fc80000000004 */
[----:B------:R-:W-:-:S04]  /*0230*/  @P0 FADD R0, R0, R0 ;  /* 0x0000000000000221 */ /* 0x000fc80000000000 */
[----:B------:R-:W-:Y:S01]  /*0240*/  FMUL.RZ R7, R0, 0.15915493667125701904 ;  /* 0x3e22f98300077820 */ /* 0x000fe2000040c000 */
[----:B0-----:R-:W-:-:S05]  /*0250*/  IMAD.WIDE.U32 R2, R5, 0x4, R2 ;  /* 0x0000000405027825 */ /* 0x001fca00078e0002 */
[----:B------:R-:W0:Y:S02]  /*0260*/  MUFU.SIN R7, R7 ;  /* 0x0000000700077308 */ /* 0x000e240000000400 */
[----:B0-----:R-:W-:Y:S01]  /*0270*/  STG.E desc[UR6][R2.64], R7 ;  /* 0x0000000702007986 */ /* 0x001fe2000c101906 */
[----:B------:R-:W-:Y:S05]  /*0280*/  EXIT ;  /* 0x000000000000794d */ /* 0x000fea0003800000 */
.L_x_1:
        /* <DEDUP_REMOVED lines=15> */
.L_x_4:


//--------------------- .text.default_function_kernel --------------------------
	.section	.text.default_function_kernel,"ax",@progbits
	.align	128
        .global         default_function_kernel
        .type           default_function_kernel,@function
        .size           default_function_kernel,(.L_x_5 - default_function_kernel)
        .other          default_function_kernel,@"STO_CUDA_ENTRY STV_DEFAULT"
default_function_kernel:
.text.default_function_kernel:
[----:B------:R-:W-:Y:S01]  /*0000*/  LDC R1, c[0x0][0x37c] ;  /* 0x0000df00ff017b82 */ /* 0x000fe20000000800 */
[----:B------:R-:W0:Y:S07]  /*0010*/  S2R R7, SR_TID.X ;  /* 0x0000000000077919 */ /* 0x000e2e0000002100 */
[----:B------:R-:W1:Y:S01]  /*0020*/  S2UR UR4, SR_CTAID.X ;  /* 0x00000000000479c3 */ /* 0x000e620000002500 */
[----:B------:R-:W2:Y:S07]  /*0030*/  LDCU.64 UR6, c[0x0][0x358] ;  /* 0x00006b00ff0677ac */ /* 0x000eae0008000a00 */
[----:B------:R-:W3:Y:S08]  /*0040*/  LDC.64 R2, c[0x0][0x388] ;  /* 0x0000e200ff027b82 */ /* 0x000ef00000000a00 */
[----:B------:R-:W4:Y:S01]  /*0050*/  LDC.64 R4, c[0x0][0x380] ;  /* 0x0000e000ff047b82 */ /* 0x000f220000000a00 */
[----:B-1----:R-:W-:-:S06]  /*0060*/  USHF.L.U32 UR4, UR4, 0x5, URZ ;  /* 0x0000000504047899 */ /* 0x002fcc00080006ff */
[----:B0-----:R-:W-:-:S05]  /*0070*/  LOP3.LUT R7, R7, UR4, RZ, 0xfc, !PT ;  /* 0x0000000407077c12 */ /* 0x001fca000f8efcff */
[----:B---3--:R-:W-:-:S06]  /*0080*/  IMAD.WIDE.U32 R2, R7, 0x4, R2 ;  /* 0x0000000407027825 */ /* 0x008fcc00078e0002 */
[----:B--2---:R-:W2:Y:S01]  /*0090*/  LDG.E.CONSTANT R2, desc[UR6][R2.64] ;  /* 0x0000000602027981 */ /* 0x004ea2000c1e9900 */
[----:B----4-:R-:W-:Y:S01]  /*00a0*/  IMAD.WIDE.U32 R4, R7, 0x4, R4 ;  /* 0x0000000407047825 */ /* 0x010fe200078e0004 */
[----:B--2---:R-:W0:Y:S04]  /*00b0*/  FRND.CEIL R9, R2 ;  /* 0x0000000200097307 */ /* 0x004e280000209000 */
[----:B0-----:R-:W-:Y:S01]  /*00c0*/  STG.E desc[UR6][R4.64], R9 ;  /* 0x0000000904007986 */ /* 0x001fe2000c101906 */
[----:B------:R-:W-:Y:S05]  /*00d0*/  EXIT ;  /* 0x000000000000794d */ /* 0x000fea0003800000 */
.L_x_2:
        /* <DEDUP_REMOVED lines=10> */
.L_x_5:


//--------------------- .nv.shared.default_function_kernel_2 --------------------------
	.section	.nv.shared.default_function_kernel_2,"aw",@nobits
	.sectionflags	@""
	.align	4
.nv.shared.default_function_kernel_2:
	.zero		1344


//--------------------- .nv.shared.reserved.0     --------------------------
	.section	.nv.shared.reserved.0,"aw",@nobits
	.weak		__nv_reservedSMEM_offset_0_alias
	.size		__nv_reservedSMEM_offset_0_alias, 0, 64
	.other		__nv_reservedSMEM_offset_0_alias,@"STO_CUDA_RESERVED_SHARED STV_DEFAULT"
__nv_reservedSMEM_offset_0_alias:
	.zero		0
	.zero		64


//--------------------- .nv.constant0.default_function_kernel_2 --------------------------
	.section	.nv.constant0.default_function_kernel_2,"a",@progbits
	.sectionflags	@""
	.align	4
.nv.constant0.default_function_kernel_2:
	.zero		920


//--------------------- .nv.constant0.default_function_kernel_1 --------------------------
	.section	.nv.constant0.default_function_kernel_1,"a",@progbits
	.sectionflags	@""
	.align	4
.nv.constant0.default_function_kernel_1:
	.zero		912


//--------------------- .nv.constant0.default_function_kernel --------------------------
	.section	.nv.constant0.default_function_kernel,"a",@progbits
	.sectionflags	@""
	.align	4
.nv.constant0.default_function_kernel:
	.zero		912


//--------------------- SYMBOLS --------------------------

	.type		.nv.reservedSmem.offset0,@object
	.size		.nv.reservedSmem.offset0,0x4
	.type		.nv.reservedSmem.cap,@object
	.size		.nv.reservedSmem.cap,0x4
